//
// Generated by NVIDIA NVVM Compiler
//
// Compiler Build ID: CL-36424714
// Cuda compilation tools, release 13.0, V13.0.88
// Based on NVVM 20.0.0
//

.version 9.0
.target sm_100
.address_size 64

	// .globl	_Z7encryptPc

.visible .entry _Z7encryptPc(
	.param .u64 .ptr .align 1 _Z7encryptPc_param_0
)
{
	.reg .pred 	%p<2>;
	.reg .b16 	%rs<6>;
	.reg .b32 	%r<2>;
	.reg .b64 	%rd<5>;

	ld.param.u64 	%rd1, [_Z7encryptPc_param_0];
	cvta.to.global.u64 	%rd2, %rd1;
	mov.u32 	%r1, %tid.x;
	cvt.u64.u32 	%rd3, %r1;
	add.s64 	%rd4, %rd2, %rd3;
	ld.global.u8 	%rs1, [%rd4];
	add.s16 	%rs2, %rs1, 1;
	cvt.s16.s8 	%rs3, %rs2;
	setp.gt.s16 	%p1, %rs3, 122;
	sub.s16 	%rs4, -57, %rs1;
	selp.b16 	%rs5, %rs4, %rs2, %p1;
	st.global.u8 	[%rd4], %rs5;
	ret;

}
	// .globl	_Z7decryptPc
.visible .entry _Z7decryptPc(
	.param .u64 .ptr .align 1 _Z7decryptPc_param_0
)
{
	.reg .pred 	%p<2>;
	.reg .b16 	%rs<6>;
	.reg .b32 	%r<2>;
	.reg .b64 	%rd<5>;

	ld.param.u64 	%rd1, [_Z7decryptPc_param_0];
	cvta.to.global.u64 	%rd2, %rd1;
	mov.u32 	%r1, %tid.x;
	cvt.u64.u32 	%rd3, %r1;
	add.s64 	%rd4, %rd2, %rd3;
	ld.global.u8 	%rs1, [%rd4];
	add.s16 	%rs2, %rs1, -1;
	cvt.s16.s8 	%rs3, %rs2;
	setp.lt.s16 	%p1, %rs3, 97;
	sub.s16 	%rs4, -55, %rs1;
	selp.b16 	%rs5, %rs4, %rs2, %p1;
	st.global.u8 	[%rd4], %rs5;
	ret;

}


// ===== COMPILED SASS (sm_100) =====

	.target	sm_100

	.elftype	@"ET_EXEC"


//--------------------- .note.nv.tkinfo           --------------------------
	.section	.note.nv.tkinfo,"",@"SHT_NOTE"
	.sectionflags	@"SHF_NOTE_NV_TKINFO"
	.tkinfo
        /*0018*/ 	.word	0x00000002
        /*0030*/ 	.string	""
        /*0030*/ 	.string	"ptxas"
        /*0030*/ 	.string	"Cuda compilation tools, release 13.0, V13.0.88"
        /*0030*/ 	.string	"Build cuda_13.0.r13.0/compiler.36424714_0"
        /*0030*/ 	.string	"-arch sm_100 -m 64 "



//--------------------- .note.nv.cuinfo           --------------------------
	.section	.note.nv.cuinfo,"",@"SHT_NOTE"
	.sectionflags	@"SHF_NOTE_NV_CUINFO"
        /*0018*/ 	.short	0x0002
        /*001a*/ 	.short	0x0064
        /*001c*/ 	.short	0x0082
	.zero		2


//--------------------- .nv.info                  --------------------------
	.section	.nv.info,"",@"SHT_CUDA_INFO"
	.align	4


	//----- nvinfo : EIATTR_REGCOUNT
	.align		4
        /*0000*/ 	.byte	0x04, 0x2f
        /*0002*/ 	.short	(.L_1 - .L_0)
	.align		4
.L_0:
        /*0004*/ 	.word	index@(_Z7encryptPc)
        /*0008*/ 	.word	0x00000008


	//----- nvinfo : EIATTR_FRAME_SIZE
	.align		4
.L_1:
        /*000c*/ 	.byte	0x04, 0x11
        /*000e*/ 	.short	(.L_3 - .L_2)
	.align		4
.L_2:
        /*0010*/ 	.word	index@(_Z7encryptPc)
        /*0014*/ 	.word	0x00000000


	//----- nvinfo : EIATTR_REGCOUNT
	.align		4
.L_3:
        /*0018*/ 	.byte	0x04, 0x2f
        /*001a*/ 	.short	(.L_5 - .L_4)
	.align		4
.L_4:
        /*001c*/ 	.word	index@(_Z7decryptPc)
        /*0020*/ 	.word	0x00000008


	//----- nvinfo : EIATTR_FRAME_SIZE
	.align		4
.L_5:
        /*0024*/ 	.byte	0x04, 0x11
        /*0026*/ 	.short	(.L_7 - .L_6)
	.align		4
.L_6:
        /*0028*/ 	.word	index@(_Z7decryptPc)
        /*002c*/ 	.word	0x00000000


	//----- nvinfo : EIATTR_MIN_STACK_SIZE
	.align		4
.L_7:
        /*0030*/ 	.byte	0x04, 0x12
        /*0032*/ 	.short	(.L_9 - .L_8)
	.align		4
.L_8:
        /*0034*/ 	.word	index@(_Z7decryptPc)
        /*0038*/ 	.word	0x00000000


	//----- nvinfo : EIATTR_MIN_STACK_SIZE
	.align		4
.L_9:
        /*003c*/ 	.byte	0x04, 0x12
        /*003e*/ 	.short	(.L_11 - .L_10)
	.align		4
.L_10:
        /*0040*/ 	.word	index@(_Z7encryptPc)
        /*0044*/ 	.word	0x00000000
.L_11:


//--------------------- .nv.compat                --------------------------
	.section	.nv.compat,"",@"SHT_CUDA_COMPAT_INFO"
	.align	4
        /*0000*/ 	.byte	0x02, 0x09, 0x00, 0x00, 0x02, 0x02, 0x01, 0x00, 0x02, 0x05, 0x05, 0x00, 0x03, 0x07, 0x01, 0x01
        /*0010*/ 	.byte	0x02, 0x03, 0x00, 0x00, 0x02, 0x06, 0x01, 0x00, 0x04, 0x0b, 0x08, 0x00, 0x09, 0x00, 0x00, 0x00
        /*0020*/ 	.byte	0x00, 0x00, 0x00, 0x00


//--------------------- .nv.info._Z7decryptPc     --------------------------
	.section	.nv.info._Z7decryptPc,"",@"SHT_CUDA_INFO"
	.sectionflags	@""
	.align	4


	//----- nvinfo : EIATTR_CUDA_API_VERSION
	.align		4
        /*0000*/ 	.byte	0x04, 0x37
        /*0002*/ 	.short	(.L_13 - .L_12)
.L_12:
        /*0004*/ 	.word	0x00000082


	//----- nvinfo : EIATTR_KPARAM_INFO
	.align		4
.L_13:
        /*0008*/ 	.byte	0x04, 0x17
        /*000a*/ 	.short	(.L_15 - .L_14)
.L_14:
        /*000c*/ 	.word	0x00000000
        /*0010*/ 	.short	0x0000
        /*0012*/ 	.short	0x0000
        /*0014*/ 	.byte	0x00, 0xf5, 0x21, 0x00


	//----- nvinfo : EIATTR_SPARSE_MMA_MASK
	.align		4
.L_15:
        /*0018*/ 	.byte	0x03, 0x50
        /*001a*/ 	.short	0x0000


	//----- nvinfo : EIATTR_MAXREG_COUNT
	.align		4
        /*001c*/ 	.byte	0x03, 0x1b
        /*001e*/ 	.short	0x00ff


	//----- nvinfo : EIATTR_MERCURY_ISA_VERSION
	.align		4
        /*0020*/ 	.byte	0x03, 0x5f
        /*0022*/ 	.short	0x0101


	//----- nvinfo : EIATTR_VRC_CTA_INIT_COUNT
	.align		4
        /*0024*/ 	.byte	0x02, 0x4a
	.zero		1
	.zero		1


	//----- nvinfo : EIATTR_EXIT_INSTR_OFFSETS
	.align		4
        /*0028*/ 	.byte	0x04, 0x1c
        /*002a*/ 	.short	(.L_17 - .L_16)


	//   ....[0]....
.L_16:
        /*002c*/ 	.word	0x000000e0


	//----- nvinfo : EIATTR_CBANK_PARAM_SIZE
	.align		4
.L_17:
        /*0030*/ 	.byte	0x03, 0x19
        /*0032*/ 	.short	0x0008


	//----- nvinfo : EIATTR_PARAM_CBANK
	.align		4
        /*0034*/ 	.byte	0x04, 0x0a
        /*0036*/ 	.short	(.L_19 - .L_18)
	.align		4
.L_18:
        /*0038*/ 	.word	index@(.nv.constant0._Z7decryptPc)
        /*003c*/ 	.short	0x0380
        /*003e*/ 	.short	0x0008


	//----- nvinfo : EIATTR_SW_WAR
	.align		4
.L_19:
        /*0040*/ 	.byte	0x04, 0x36
        /*0042*/ 	.short	(.L_21 - .L_20)
.L_20:
        /*0044*/ 	.word	0x00000008
.L_21:


//--------------------- .nv.info._Z7encryptPc     --------------------------
	.section	.nv.info._Z7encryptPc,"",@"SHT_CUDA_INFO"
	.sectionflags	@""
	.align	4


	//----- nvinfo : EIATTR_CUDA_API_VERSION
	.align		4
        /*0000*/ 	.byte	0x04, 0x37
        /*0002*/ 	.short	(.L_23 - .L_22)
.L_22:
        /*0004*/ 	.word	0x00000082


	//----- nvinfo : EIATTR_KPARAM_INFO
	.align		4
.L_23:
        /*0008*/ 	.byte	0x04, 0x17
        /*000a*/ 	.short	(.L_25 - .L_24)
.L_24:
        /*000c*/ 	.word	0x00000000
        /*0010*/ 	.short	0x0000
        /*0012*/ 	.short	0x0000
        /*0014*/ 	.byte	0x00, 0xf5, 0x21, 0x00


	//----- nvinfo : EIATTR_SPARSE_MMA_MASK
	.align		4
.L_25:
        /*0018*/ 	.byte	0x03, 0x50
        /*001a*/ 	.short	0x0000


	//----- nvinfo : EIATTR_MAXREG_COUNT
	.align		4
        /*001c*/ 	.byte	0x03, 0x1b
        /*001e*/ 	.short	0x00ff


	//----- nvinfo : EIATTR_MERCURY_ISA_VERSION
	.align		4
        /*0020*/ 	.byte	0x03, 0x5f
        /*0022*/ 	.short	0x0101


	//----- nvinfo : EIATTR_VRC_CTA_INIT_COUNT
	.align		4
        /*0024*/ 	.byte	0x02, 0x4a
	.zero		1
	.zero		1


	//----- nvinfo : EIATTR_EXIT_INSTR_OFFSETS
	.align		4
        /*0028*/ 	.byte	0x04, 0x1c
        /*002a*/ 	.short	(.L_27 - .L_26)


	//   ....[0]....
.L_26:
        /*002c*/ 	.word	0x000000e0


	//----- nvinfo : EIATTR_CBANK_PARAM_SIZE
	.align		4
.L_27:
        /*0030*/ 	.byte	0x03, 0x19
        /*0032*/ 	.short	0x0008


	//----- nvinfo : EIATTR_PARAM_CBANK
	.align		4
        /*0034*/ 	.byte	0x04, 0x0a
        /*0036*/ 	.short	(.L_29 - .L_28)
	.align		4
.L_28:
        /*0038*/ 	.word	index@(.nv.constant0._Z7encryptPc)
        /*003c*/ 	.short	0x0380
        /*003e*/ 	.short	0x0008


	//----- nvinfo : EIATTR_SW_WAR
	.align		4
.L_29:
        /*0040*/ 	.byte	0x04, 0x36
        /*0042*/ 	.short	(.L_31 - .L_30)
.L_30:
        /*0044*/ 	.word	0x00000008
.L_31:


//--------------------- .nv.callgraph             --------------------------
	.section	.nv.callgraph,"",@"SHT_CUDA_CALLGRAPH"
	.align	4
	.sectionentsize	8
	.align		4
        /*0000*/ 	.word	0x00000000
	.align		4
        /*0004*/ 	.word	0xffffffff
	.align		4
        /*0008*/ 	.word	0x00000000
	.align		4
        /*000c*/ 	.word	0xfffffffe
	.align		4
        /*0010*/ 	.word	0x00000000
	.align		4
        /*0014*/ 	.word	0xfffffffd
	.align		4
        /*0018*/ 	.word	0x00000000
	.align		4
        /*001c*/ 	.word	0xfffffffc


//--------------------- .text._Z7decryptPc        --------------------------
	.section	.text._Z7decryptPc,"ax",@progbits
	.align	128
        .global         _Z7decryptPc
        .type           _Z7decryptPc,@function
        .size           _Z7decryptPc,(.L_x_2 - _Z7decryptPc)
        .other          _Z7decryptPc,@"STO_CUDA_ENTRY STV_DEFAULT"
_Z7decryptPc:
.text._Z7decryptPc:
[----:B------:R-:W-:Y:S01]  /*0000*/  LDC R1, c[0x0][0x37c] ;  /* 0x0000df00ff017b82 */ /* 0x000fe20000000800 */
[----:B------:R-:W0:Y:S01]  /*0010*/  S2R R2, SR_TID.X ;  /* 0x0000000000027919 */ /* 0x000e220000002100 */
[----:B------:R-:W0:Y:S01]  /*0020*/  LDCU.64 UR6, c[0x0][0x380] ;  /* 0x00007000ff0677ac */ /* 0x000e220008000a00 */
[----:B------:R-:W1:Y:S01]  /*0030*/  LDCU.64 UR4, c[0x0][0x358] ;  /* 0x00006b00ff0477ac */ /* 0x000e620008000a00 */
[----:B0-----:R-:W-:-:S05]  /*0040*/  IADD3 R2, P0, PT, R2, UR6, RZ ;  /* 0x0000000602027c10 */ /* 0x001fca000ff1e0ff */
[----:B------:R-:W-:-:S05]  /*0050*/  IMAD.X R3, RZ, RZ, UR7, P0 ;  /* 0x00000007ff037e24 */ /* 0x000fca00080e06ff */
[----:B-1----:R-:W2:Y:S02]  /*0060*/  LDG.E.U8 R0, desc[UR4][R2.64] ;  /* 0x0000000402007981 */ /* 0x002ea4000c1e1100 */
[----:B--2---:R-:W-:Y:S02]  /*0070*/  VIADD R5, R0, 0xffffffff ;  /* 0xffffffff00057836 */ /* 0x004fe40000000000 */
[----:B------:R-:W-:-:S03]  /*0080*/  IMAD.MOV R0, RZ, RZ, -R0 ;  /* 0x000000ffff007224 */ /* 0x000fc600078e0a00 */
[----:B------:R-:W-:Y:S02]  /*0090*/  PRMT R4, R5, 0x8880, RZ ;  /* 0x0000888005047816 */ /* 0x000fe400000000ff */
[----:B------:R-:W-:Y:S02]  /*00a0*/  PRMT R0, R0, 0x7710, RZ ;  /* 0x0000771000007816 */ /* 0x000fe400000000ff */
[----:B------:R-:W-:-:S13]  /*00b0*/  ISETP.GE.AND P0, PT, R4, 0x61, PT ;  /* 0x000000610400780c */ /* 0x000fda0003f06270 */
[----:B------:R-:W-:-:S05]  /*00c0*/  @!P0 VIADD R5, R0, 0xffffffc9 ;  /* 0xffffffc900058836 */ /* 0x000fca0000000000 */
[----:B------:R-:W-:Y:S01]  /*00d0*/  STG.E.U8 desc[UR4][R2.64], R5 ;  /* 0x0000000502007986 */ /* 0x000fe2000c101104 */
[----:B------:R-:W-:Y:S05]  /*00e0*/  EXIT ;  /* 0x000000000000794d */ /* 0x000fea0003800000 */
.L_x_0:
[----:B------:R-:W-:-:S00]  /*00f0*/  BRA `(.L_x_0) ;  /* 0xfffffffc00fc7947 */ /* 0x000fc0000383ffff */
[----:B------:R-:W-:-:S00]  /*0100*/  NOP ;  /* 0x0000000000007918 */ /* 0x000fc00000000000 */
[----:B------:R-:W-:-:S00]  /*0110*/  NOP ;  /* 0x0000000000007918 */ /* 0x000fc00000000000 */
[----:B------:R-:W-:-:S00]  /*0120*/  NOP ;  /* 0x0000000000007918 */ /* 0x000fc00000000000 */
[----:B------:R-:W-:-:S00]  /*0130*/  NOP ;  /* 0x0000000000007918 */ /* 0x000fc00000000000 */
[----:B------:R-:W-:-:S00]  /*0140*/  NOP ;  /* 0x0000000000007918 */ /* 0x000fc00000000000 */
[----:B------:R-:W-:-:S00]  /*0150*/  NOP ;  /* 0x0000000000007918 */ /* 0x000fc00000000000 */
[----:B------:R-:W-:-:S00]  /*0160*/  NOP ;  /* 0x0000000000007918 */ /* 0x000fc00000000000 */
[----:B------:R-:W-:-:S00]  /*0170*/  NOP ;  /* 0x0000000000007918 */ /* 0x000fc00000000000 */
.L_x_2:


//--------------------- .text._Z7encryptPc        --------------------------
	.section	.text._Z7encryptPc,"ax",@progbits
	.align	128
        .global         _Z7encryptPc
        .type           _Z7encryptPc,@function
        .size           _Z7encryptPc,(.L_x_3 - _Z7encryptPc)
        .other          _Z7encryptPc,@"STO_CUDA_ENTRY STV_DEFAULT"
_Z7encryptPc:
.text._Z7encryptPc:
        /* <DEDUP_REMOVED lines=11> */
[----:B------:R-:W-:-:S13]  /*00b0*/  ISETP.GT.AND P0, PT, R4, 0x7a, PT ;  /* 0x0000007a0400780c */ /* 0x000fda0003f04270 */
[----:B------:R-:W-:-:S05]  /*00c0*/  @P0 VIADD R5, R0, 0xffffffc7 ;  /* 0xffffffc700050836 */ /* 0x000fca0000000000 */
[----:B------:R-:W-:Y:S01]  /*00d0*/  STG.E.U8 desc[UR4][R2.64], R5 ;  /* 0x0000000502007986 */ /* 0x000fe2000c101104 */
[----:B------:R-:W-:Y:S05]  /*00e0*/  EXIT ;  /* 0x000000000000794d */ /* 0x000fea0003800000 */
.L_x_1:
        /* <DEDUP_REMOVED lines=9> */
.L_x_3:


//--------------------- .nv.shared.reserved.0     --------------------------
	.section	.nv.shared.reserved.0,"aw",@nobits
	.weak		__nv_reservedSMEM_offset_0_alias
	.size		__nv_reservedSMEM_offset_0_alias, 0, 64
	.other		__nv_reservedSMEM_offset_0_alias,@"STO_CUDA_RESERVED_SHARED STV_DEFAULT"
__nv_reservedSMEM_offset_0_alias:
	.zero		0
	.zero		64


//--------------------- .nv.constant0._Z7decryptPc --------------------------
	.section	.nv.constant0._Z7decryptPc,"a",@progbits
	.sectionflags	@""
	.align	4
.nv.constant0._Z7decryptPc:
	.zero		904


//--------------------- .nv.constant0._Z7encryptPc --------------------------
	.section	.nv.constant0._Z7encryptPc,"a",@progbits
	.sectionflags	@""
	.align	4
.nv.constant0._Z7encryptPc:
	.zero		904


//--------------------- SYMBOLS --------------------------

	.type		.nv.reservedSmem.offset0,@object
	.size		.nv.reservedSmem.offset0,0x4
